	.headerflags	@"EF_CUDA_TEXMODE_UNIFIED EF_CUDA_64BIT_ADDRESS EF_CUDA_ACCELERATORS EF_CUDA_SM90 EF_CUDA_VIRTUAL_SM(EF_CUDA_SM90)"
	.elftype	@"ET_EXEC"


//--------------------- .nv.info                  --------------------------
	.section	.nv.info,"",@"SHT_CUDA_INFO"
	.align	4


	//----- nvinfo : EIATTR_REGCOUNT
	.align		4
        /*0000*/ 	.byte	0x04, 0x2f
        /*0002*/ 	.short	(.L_3 - .L_2)
	.align		4
.L_2:
        /*0004*/ 	.word	index@(triton_poi_fused__native_batch_norm_legit_no_training_add_convolution_relu_52)
        /*0008*/ 	.word	0x00000018


	//----- nvinfo : EIATTR_MIN_STACK_SIZE
	.align		4
.L_3:
        /*000c*/ 	.byte	0x04, 0x12
        /*000e*/ 	.short	(.L_5 - .L_4)
	.align		4
.L_4:
        /*0010*/ 	.word	index@(triton_poi_fused__native_batch_norm_legit_no_training_add_convolution_relu_52)
        /*0014*/ 	.word	0x00000000


	//----- nvinfo : EIATTR_FRAME_SIZE
	.align		4
.L_5:
        /*0018*/ 	.byte	0x04, 0x11
        /*001a*/ 	.short	(.L_7 - .L_6)
	.align		4
.L_6:
        /*001c*/ 	.word	index@(triton_poi_fused__native_batch_norm_legit_no_training_add_convolution_relu_52)
        /*0020*/ 	.word	0x00000000


	//----- nvinfo : EIATTR_MIN_STACK_SIZE
	.align		4
.L_7:
        /*0024*/ 	.byte	0x04, 0x12
        /*0026*/ 	.short	(.L_9 - .L_8)
	.align		4
.L_8:
        /*0028*/ 	.word	index@(triton_poi_fused__native_batch_norm_legit_no_training_add_convolution_relu_52)
        /*002c*/ 	.word	0x00000000
.L_9:


//--------------------- .nv.info.triton_poi_fused__native_batch_norm_legit_no_training_add_convolution_relu_52 --------------------------
	.section	.nv.info.triton_poi_fused__native_batch_norm_legit_no_training_add_convolution_relu_52,"",@"SHT_CUDA_INFO"
	.sectionflags	@""
	.align	4


	//----- nvinfo : EIATTR_CUDA_API_VERSION
	.align		4
        /*0000*/ 	.byte	0x04, 0x37
        /*0002*/ 	.short	(.L_11 - .L_10)
.L_10:
        /*0004*/ 	.word	0x0000007c


	//----- nvinfo : EIATTR_KPARAM_INFO
	.align		4
.L_11:
        /*0008*/ 	.byte	0x04, 0x17
        /*000a*/ 	.short	(.L_13 - .L_12)
.L_12:
        /*000c*/ 	.word	0x00000000
        /*0010*/ 	.short	0x000a
        /*0012*/ 	.short	0x0050
        /*0014*/ 	.byte	0x00, 0xf0, 0x11, 0x00


	//----- nvinfo : EIATTR_KPARAM_INFO
	.align		4
.L_13:
        /*0018*/ 	.byte	0x04, 0x17
        /*001a*/ 	.short	(.L_15 - .L_14)
.L_14:
        /*001c*/ 	.word	0x00000000
        /*0020*/ 	.short	0x0009
        /*0022*/ 	.short	0x0048
        /*0024*/ 	.byte	0x00, 0xf4, 0x21, 0x00


	//----- nvinfo : EIATTR_KPARAM_INFO
	.align		4
.L_15:
        /*0028*/ 	.byte	0x04, 0x17
        /*002a*/ 	.short	(.L_17 - .L_16)
.L_16:
        /*002c*/ 	.word	0x00000000
        /*0030*/ 	.short	0x0008
        /*0032*/ 	.short	0x0040
        /*0034*/ 	.byte	0x00, 0xf4, 0x21, 0x00


	//----- nvinfo : EIATTR_KPARAM_INFO
	.align		4
.L_17:
        /*0038*/ 	.byte	0x04, 0x17
        /*003a*/ 	.short	(.L_19 - .L_18)
.L_18:
        /*003c*/ 	.word	0x00000000
        /*0040*/ 	.short	0x0007
        /*0042*/ 	.short	0x0038
        /*0044*/ 	.byte	0x00, 0xf4, 0x21, 0x00


	//----- nvinfo : EIATTR_KPARAM_INFO
	.align		4
.L_19:
        /*0048*/ 	.byte	0x04, 0x17
        /*004a*/ 	.short	(.L_21 - .L_20)
.L_20:
        /*004c*/ 	.word	0x00000000
        /*0050*/ 	.short	0x0006
        /*0052*/ 	.short	0x0030
        /*0054*/ 	.byte	0x00, 0xf4, 0x21, 0x00


	//----- nvinfo : EIATTR_KPARAM_INFO
	.align		4
.L_21:
        /*0058*/ 	.byte	0x04, 0x17
        /*005a*/ 	.short	(.L_23 - .L_22)
.L_22:
        /*005c*/ 	.word	0x00000000
        /*0060*/ 	.short	0x0005
        /*0062*/ 	.short	0x0028
        /*0064*/ 	.byte	0x00, 0xf4, 0x21, 0x00


	//----- nvinfo : EIATTR_KPARAM_INFO
	.align		4
.L_23:
        /*0068*/ 	.byte	0x04, 0x17
        /*006a*/ 	.short	(.L_25 - .L_24)
.L_24:
        /*006c*/ 	.word	0x00000000
        /*0070*/ 	.short	0x0004
        /*0072*/ 	.short	0x0020
        /*0074*/ 	.byte	0x00, 0xf4, 0x21, 0x00


	//----- nvinfo : EIATTR_KPARAM_INFO
	.align		4
.L_25:
        /*0078*/ 	.byte	0x04, 0x17
        /*007a*/ 	.short	(.L_27 - .L_26)
.L_26:
        /*007c*/ 	.word	0x00000000
        /*0080*/ 	.short	0x0003
        /*0082*/ 	.short	0x0018
        /*0084*/ 	.byte	0x00, 0xf4, 0x21, 0x00


	//----- nvinfo : EIATTR_KPARAM_INFO
	.align		4
.L_27:
        /*0088*/ 	.byte	0x04, 0x17
        /*008a*/ 	.short	(.L_29 - .L_28)
.L_28:
        /*008c*/ 	.word	0x00000000
        /*0090*/ 	.short	0x0002
        /*0092*/ 	.short	0x0010
        /*0094*/ 	.byte	0x00, 0xf4, 0x21, 0x00


	//----- nvinfo : EIATTR_KPARAM_INFO
	.align		4
.L_29:
        /*0098*/ 	.byte	0x04, 0x17
        /*009a*/ 	.short	(.L_31 - .L_30)
.L_30:
        /*009c*/ 	.word	0x00000000
        /*00a0*/ 	.short	0x0001
        /*00a2*/ 	.short	0x0008
        /*00a4*/ 	.byte	0x00, 0xf4, 0x21, 0x00


	//----- nvinfo : EIATTR_KPARAM_INFO
	.align		4
.L_31:
        /*00a8*/ 	.byte	0x04, 0x17
        /*00aa*/ 	.short	(.L_33 - .L_32)
.L_32:
        /*00ac*/ 	.word	0x00000000
        /*00b0*/ 	.short	0x0000
        /*00b2*/ 	.short	0x0000
        /*00b4*/ 	.byte	0x00, 0xf4, 0x21, 0x00


	//----- nvinfo : EIATTR_SPARSE_MMA_MASK
	.align		4
.L_33:
        /*00b8*/ 	.byte	0x03, 0x50
        /*00ba*/ 	.short	0x0000


	//----- nvinfo : EIATTR_MAXREG_COUNT
	.align		4
        /*00bc*/ 	.byte	0x03, 0x1b
        /*00be*/ 	.short	0x00ff


	//----- nvinfo : EIATTR_EXIT_INSTR_OFFSETS
	.align		4
        /*00c0*/ 	.byte	0x04, 0x1c
        /*00c2*/ 	.short	(.L_35 - .L_34)


	//   ....[0]....
.L_34:
        /*00c4*/ 	.word	0x000003e0


	//----- nvinfo : EIATTR_REQNTID
	.align		4
.L_35:
        /*00c8*/ 	.byte	0x04, 0x10
        /*00ca*/ 	.short	(.L_37 - .L_36)
.L_36:
        /*00cc*/ 	.word	0x00000080
        /*00d0*/ 	.word	0x00000001
        /*00d4*/ 	.word	0x00000001


	//----- nvinfo : EIATTR_CBANK_PARAM_SIZE
	.align		4
.L_37:
        /*00d8*/ 	.byte	0x03, 0x19
        /*00da*/ 	.short	0x0054


	//----- nvinfo : EIATTR_PARAM_CBANK
	.align		4
        /*00dc*/ 	.byte	0x04, 0x0a
        /*00de*/ 	.short	(.L_39 - .L_38)
	.align		4
.L_38:
        /*00e0*/ 	.word	index@(.nv.constant0.triton_poi_fused__native_batch_norm_legit_no_training_add_convolution_relu_52)
        /*00e4*/ 	.short	0x0210
        /*00e6*/ 	.short	0x0054


	//----- nvinfo : EIATTR_SW_WAR
	.align		4
.L_39:
        /*00e8*/ 	.byte	0x04, 0x36
        /*00ea*/ 	.short	(.L_41 - .L_40)
.L_40:
        /*00ec*/ 	.word	0x00000008
.L_41:


//--------------------- .nv.callgraph             --------------------------
	.section	.nv.callgraph,"",@"SHT_CUDA_CALLGRAPH"
	.align	4
	.sectionentsize	8
	.align		4
        /*0000*/ 	.word	0x00000000
	.align		4
        /*0004*/ 	.word	0xffffffff
	.align		4
        /*0008*/ 	.word	0x00000000
	.align		4
        /*000c*/ 	.word	0xfffffffe
	.align		4
        /*0010*/ 	.word	0x00000000
	.align		4
        /*0014*/ 	.word	0xfffffffd
	.align		4
        /*0018*/ 	.word	0x00000000
	.align		4
        /*001c*/ 	.word	0xfffffffc


//--------------------- .nv.constant4             --------------------------
	.section	.nv.constant4,"a",@progbits
	.align	8
	.align		8
.nv.constant4:
        /*0000*/ 	.dword	_$_str
	.align		8
        /*0008*/ 	.dword	_$_str_$_2


//--------------------- .text.triton_poi_fused__native_batch_norm_legit_no_training_add_convolution_relu_52 --------------------------
	.section	.text.triton_poi_fused__native_batch_norm_legit_no_training_add_convolution_relu_52,"ax",@progbits
	.align	128
        .global         triton_poi_fused__native_batch_norm_legit_no_training_add_convolution_relu_52
        .type           triton_poi_fused__native_batch_norm_legit_no_training_add_convolution_relu_52,@function
        .size           triton_poi_fused__native_batch_norm_legit_no_training_add_convolution_relu_52,(.L_x_1 - triton_poi_fused__native_batch_norm_legit_no_training_add_convolution_relu_52)
        .other          triton_poi_fused__native_batch_norm_legit_no_training_add_convolution_relu_52,@"STO_CUDA_ENTRY STV_DEFAULT"
triton_poi_fused__native_batch_norm_legit_no_training_add_convolution_relu_52:
.text.triton_poi_fused__native_batch_norm_legit_no_training_add_convolution_relu_52:
[----:B------:R-:W-:Y:S01]  /*0000*/  LDC R1, c[0x0][0x28] ;  /* 0x00000a00ff017b82 */ /* 0x000fe20000000800 */
[----:B------:R-:W1:Y:S07]  /*0010*/  S2R R0, SR_TID.X ;  /* 0x0000000000007919 */ /* 0x000e6e0000002100 */
[----:B------:R-:W2:Y:S01]  /*0020*/  LDC.64 R10, c[0x0][0x240] ;  /* 0x00009000ff0a7b82 */ /* 0x000ea20000000a00 */
[----:B------:R-:W-:Y:S01]  /*0030*/  ULDC.64 UR4, c[0x0][0x208] ;  /* 0x0000820000047ab9 */ /* 0x000fe20000000a00 */
[----:B------:R-:W3:Y:S06]  /*0040*/  S2R R3, SR_CTAID.X ;  /* 0x0000000000037919 */ /* 0x000eec0000002500 */
[----:B------:R-:W4:Y:S08]  /*0050*/  LDC.64 R20, c[0x0][0x220] ;  /* 0x00008800ff147b82 */ /* 0x000f300000000a00 */
[----:B------:R-:W5:Y:S08]  /*0060*/  LDC.64 R18, c[0x0][0x228] ;  /* 0x00008a00ff127b82 */ /* 0x000f700000000a00 */
[----:B------:R-:W5:Y:S01]  /*0070*/  LDC.64 R14, c[0x0][0x230] ;  /* 0x00008c00ff0e7b82 */ /* 0x000f620000000a00 */
[----:B-1----:R-:W-:-:S07]  /*0080*/  LOP3.LUT R0, R0, 0x7f, RZ, 0xc0, !PT ;  /* 0x0000007f00007812 */ /* 0x002fce00078ec0ff */
[----:B------:R-:W1:Y:S01]  /*0090*/  LDC.64 R16, c[0x0][0x218] ;  /* 0x00008600ff107b82 */ /* 0x000e620000000a00 */
[----:B---3--:R-:W-:Y:S02]  /*00a0*/  SHF.R.S32.HI R2, RZ, 0x18, R3 ;  /* 0x00000018ff027819 */ /* 0x008fe40000011403 */
[----:B------:R-:W-:Y:S02]  /*00b0*/  LEA R0, R3, R0, 0x7 ;  /* 0x0000000003007211 */ /* 0x000fe400078e38ff */
[----:B------:R-:W-:-:S03]  /*00c0*/  SGXT R3, R2, 0x1 ;  /* 0x000000010203781a */ /* 0x000fc60000000200 */
[----:B------:R-:W3:Y:S01]  /*00d0*/  LDC.64 R8, c[0x0][0x238] ;  /* 0x00008e00ff087b82 */ /* 0x000ee20000000a00 */
[----:B------:R-:W-:-:S04]  /*00e0*/  LEA.HI R3, R3, R0, RZ, 0x2 ;  /* 0x0000000003037211 */ /* 0x000fc800078f10ff */
[----:B------:R-:W-:-:S03]  /*00f0*/  LOP3.LUT R3, R3, 0xfffffffc, RZ, 0xc0, !PT ;  /* 0xfffffffc03037812 */ /* 0x000fc600078ec0ff */
[----:B------:R-:W3:Y:S01]  /*0100*/  LDC.64 R6, c[0x0][0x248] ;  /* 0x00009200ff067b82 */ /* 0x000ee20000000a00 */
[----:B------:R-:W-:-:S05]  /*0110*/  IADD3 R13, R0, -R3, RZ ;  /* 0x80000003000d7210 */ /* 0x000fca0007ffe0ff */
[C---:B--2---:R-:W-:Y:S02]  /*0120*/  IMAD.WIDE R10, R13.reuse, 0x4, R10 ;  /* 0x000000040d0a7825 */ /* 0x044fe400078e020a */
[----:B------:R-:W2:Y:S03]  /*0130*/  LDC.64 R2, c[0x0][0x210] ;  /* 0x00008400ff027b82 */ /* 0x000ea60000000a00 */
[----:B------:R1:W2:Y:S01]  /*0140*/  LDG.E.EL R12, desc[UR4][R10.64] ;  /* 0x000000040a0c7981 */ /* 0x0002a2000c2e1900 */
[----:B----4-:R-:W-:-:S04]  /*0150*/  IMAD.WIDE R20, R13, 0x4, R20 ;  /* 0x000000040d147825 */ /* 0x010fc800078e0214 */
[----:B------:R-:W4:Y:S01]  /*0160*/  LDC.64 R4, c[0x0][0x250] ;  /* 0x00009400ff047b82 */ /* 0x000f220000000a00 */
[----:B-----5:R-:W-:-:S04]  /*0170*/  IMAD.WIDE R18, R0, 0x4, R18 ;  /* 0x0000000400127825 */ /* 0x020fc800078e0212 */
[C---:B-1----:R-:W-:Y:S02]  /*0180*/  IMAD.WIDE R16, R0.reuse, 0x4, R16 ;  /* 0x0000000400107825 */ /* 0x042fe400078e0210 */
[----:B------:R-:W5:Y:S02]  /*0190*/  LDG.E R18, desc[UR4][R18.64] ;  /* 0x0000000412127981 */ /* 0x000f64000c1e1900 */
[C---:B0-----:R-:W-:Y:S02]  /*01a0*/  IMAD.WIDE R10, R13.reuse, 0x4, R14 ;  /* 0x000000040d0a7825 */ /* 0x041fe400078e020e */
[----:B------:R-:W5:Y:S02]  /*01b0*/  LDG.E.EL R14, desc[UR4][R20.64] ;  /* 0x00000004140e7981 */ /* 0x000f64000c2e1900 */
[----:B---3--:R-:W-:Y:S02]  /*01c0*/  IMAD.WIDE R8, R13, 0x4, R8 ;  /* 0x000000040d087825 */ /* 0x008fe400078e0208 */
[----:B------:R-:W3:Y:S02]  /*01d0*/  LDG.E.EL R11, desc[UR4][R10.64] ;  /* 0x000000040a0b7981 */ /* 0x000ee4000c2e1900 */
[----:B--2---:R-:W-:-:S02]  /*01e0*/  IMAD.WIDE R2, R0, 0x4, R2 ;  /* 0x0000000400027825 */ /* 0x004fc400078e0202 */
[----:B------:R-:W2:Y:S04]  /*01f0*/  LDG.E R16, desc[UR4][R16.64] ;  /* 0x0000000410107981 */ /* 0x000ea8000c1e1900 */
[----:B------:R-:W5:Y:S01]  /*0200*/  LDG.E R15, desc[UR4][R2.64] ;  /* 0x00000004020f7981 */ /* 0x000f62000c1e1900 */
[----:B------:R-:W-:-:S03]  /*0210*/  IMAD.WIDE R6, R13, 0x4, R6 ;  /* 0x000000040d067825 */ /* 0x000fc600078e0206 */
[----:B------:R0:W2:Y:S01]  /*0220*/  LDG.E.EL R8, desc[UR4][R8.64] ;  /* 0x0000000408087981 */ /* 0x0000a2000c2e1900 */
[----:B----4-:R-:W-:-:S03]  /*0230*/  IMAD.WIDE R4, R13, 0x4, R4 ;  /* 0x000000040d047825 */ /* 0x010fc600078e0204 */
[----:B------:R-:W4:Y:S04]  /*0240*/  LDG.E.EL R6, desc[UR4][R6.64] ;  /* 0x0000000406067981 */ /* 0x000f28000c2e1900 */
[----:B------:R1:W4:Y:S01]  /*0250*/  LDG.E.EL R13, desc[UR4][R4.64] ;  /* 0x00000004040d7981 */ /* 0x000322000c2e1900 */
[----:B0-----:R-:W-:Y:S01]  /*0260*/  HFMA2.MMA R9, -RZ, RZ, 1.625, 0 ;  /* 0x3e800000ff097435 */ /* 0x001fe200000001ff */
[----:B-1----:R-:W0:Y:S02]  /*0270*/  LDC.64 R4, c[0x0][0x258] ;  /* 0x00009600ff047b82 */ /* 0x002e240000000a00 */
[----:B0-----:R-:W-:-:S04]  /*0280*/  IMAD.WIDE R4, R0, 0x4, R4 ;  /* 0x0000000400047825 */ /* 0x001fc800078e0204 */
[----:B------:R-:W-:-:S04]  /*0290*/  FADD R12, R12, 9.9999997473787516356e-06 ;  /* 0x3727c5ac0c0c7421 */ /* 0x000fc80000000000 */
[----:B------:R-:W0:Y:S02]  /*02a0*/  MUFU.SQRT R20, R12 ;  /* 0x0000000c00147308 */ /* 0x000e240000002000 */
[C---:B0-----:R-:W-:Y:S02]  /*02b0*/  FSETP.GT.AND P0, PT, R20.reuse, 8.50705917302346158658e+37, PT ;  /* 0x7e8000001400780b */ /* 0x041fe40003f04000 */
[----:B------:R-:W-:-:S11]  /*02c0*/  FSETP.GEU.AND P1, PT, R20, 1.175494350822287508e-38, PT ;  /* 0x008000001400780b */ /* 0x000fd60003f2e000 */
[----:B------:R-:W-:-:S04]  /*02d0*/  @P0 FMUL R20, R20, 0.25 ;  /* 0x3e80000014140820 */ /* 0x000fc80000400000 */
[----:B------:R-:W-:Y:S01]  /*02e0*/  @!P1 FMUL R20, R20, 16777216 ;  /* 0x4b80000014149820 */ /* 0x000fe20000400000 */
[----:B-----5:R-:W-:-:S05]  /*02f0*/  FADD R15, R15, R14 ;  /* 0x0000000e0f0f7221 */ /* 0x020fca0000000000 */
[----:B------:R-:W0:Y:S01]  /*0300*/  MUFU.RCP R20, R20 ;  /* 0x0000001400147308 */ /* 0x000e220000001000 */
[----:B------:R-:W-:Y:S01]  /*0310*/  FSEL R7, R9, 1, P0 ;  /* 0x3f80000009077808 */ /* 0x000fe20000000000 */
[----:B---3--:R-:W-:Y:S01]  /*0320*/  FADD R11, R18, R11 ;  /* 0x0000000b120b7221 */ /* 0x008fe20000000000 */
[----:B--2---:R-:W-:-:S03]  /*0330*/  FADD R16, R16, R15 ;  /* 0x0000000f10107221 */ /* 0x004fc60000000000 */
[----:B------:R-:W-:Y:S01]  /*0340*/  @!P1 FMUL R7, R7, 16777216 ;  /* 0x4b80000007079820 */ /* 0x000fe20000400000 */
[----:B------:R-:W-:-:S04]  /*0350*/  FADD R11, R11, R16 ;  /* 0x000000100b0b7221 */ /* 0x000fc80000000000 */
[----:B------:R-:W-:Y:S01]  /*0360*/  FADD R8, -R8, R11 ;  /* 0x0000000b08087221 */ /* 0x000fe20000000100 */
[----:B0-----:R-:W-:-:S04]  /*0370*/  FMUL R7, R20, R7 ;  /* 0x0000000714077220 */ /* 0x001fc80000400000 */
[----:B------:R-:W-:-:S04]  /*0380*/  FMUL R7, R8, R7 ;  /* 0x0000000708077220 */ /* 0x000fc80000400000 */
[----:B----4-:R-:W-:-:S05]  /*0390*/  FFMA R6, R6, R7, R13 ;  /* 0x0000000706067223 */ /* 0x010fca000000000d */
[----:B------:R-:W-:-:S04]  /*03a0*/  FSETP.GEU.AND P0, PT, R6, RZ, PT ;  /* 0x000000ff0600720b */ /* 0x000fc80003f0e000 */
[----:B------:R-:W-:Y:S01]  /*03b0*/  FSEL R7, R6, RZ, P0 ;  /* 0x000000ff06077208 */ /* 0x000fe20000000000 */
[----:B------:R-:W-:Y:S04]  /*03c0*/  STG.E desc[UR4][R2.64], R11 ;  /* 0x0000000b02007986 */ /* 0x000fe8000c101904 */
[----:B------:R-:W-:Y:S01]  /*03d0*/  STG.E desc[UR4][R4.64], R7 ;  /* 0x0000000704007986 */ /* 0x000fe2000c101904 */
[----:B------:R-:W-:Y:S05]  /*03e0*/  EXIT ;  /* 0x000000000000794d */ /* 0x000fea0003800000 */
.L_x_0:
[----:B------:R-:W-:-:S00]  /*03f0*/  BRA `(.L_x_0) ;  /* 0xfffffffc00fc7947 */ /* 0x000fc0000383ffff */
[----:B------:R-:W-:-:S00]  /*0400*/  NOP ;  /* 0x0000000000007918 */ /* 0x000fc00000000000 */
[----:B------:R-:W-:-:S00]  /*0410*/  NOP ;  /* 0x0000000000007918 */ /* 0x000fc00000000000 */
[----:B------:R-:W-:-:S00]  /*0420*/  NOP ;  /* 0x0000000000007918 */ /* 0x000fc00000000000 */
[----:B------:R-:W-:-:S00]  /*0430*/  NOP ;  /* 0x0000000000007918 */ /* 0x000fc00000000000 */
[----:B------:R-:W-:-:S00]  /*0440*/  NOP ;  /* 0x0000000000007918 */ /* 0x000fc00000000000 */
[----:B------:R-:W-:-:S00]  /*0450*/  NOP ;  /* 0x0000000000007918 */ /* 0x000fc00000000000 */
[----:B------:R-:W-:-:S00]  /*0460*/  NOP ;  /* 0x0000000000007918 */ /* 0x000fc00000000000 */
[----:B------:R-:W-:-:S00]  /*0470*/  NOP ;  /* 0x0000000000007918 */ /* 0x000fc00000000000 */
.L_x_1:


//--------------------- .nv.global.init           --------------------------
	.section	.nv.global.init,"aw",@progbits
.nv.global.init:
	.type		_$_str,@object
	.size		_$_str,(_$_str_$_2 - _$_str)
_$_str:
        /*0000*/ 	.byte	0x5f, 0x5f, 0x43, 0x55, 0x44, 0x41, 0x5f, 0x46, 0x54, 0x5a, 0x00
	.type		_$_str_$_2,@object
	.size		_$_str_$_2,(.L_1 - _$_str_$_2)
_$_str_$_2:
        /*000b*/ 	.byte	0x5f, 0x5f, 0x43, 0x55, 0x44, 0x41, 0x5f, 0x50, 0x52, 0x45, 0x43, 0x5f, 0x53, 0x51, 0x52, 0x54
        /*001b*/ 	.byte	0x00
.L_1:


//--------------------- .nv.constant0.triton_poi_fused__native_batch_norm_legit_no_training_add_convolution_relu_52 --------------------------
	.section	.nv.constant0.triton_poi_fused__native_batch_norm_legit_no_training_add_convolution_relu_52,"a",@progbits
	.sectionflags	@""
	.align	4
.nv.constant0.triton_poi_fused__native_batch_norm_legit_no_training_add_convolution_relu_52:
	.zero		612
